//
// Generated by NVIDIA NVVM Compiler
//
// Compiler Build ID: CL-36424714
// Cuda compilation tools, release 13.0, V13.0.88
// Based on NVVM 20.0.0
//

.version 9.0
.target sm_100
.address_size 64

	// .globl	_Z10addVectorsPiS_S_i

.visible .entry _Z10addVectorsPiS_S_i(
	.param .u64 .ptr .align 1 _Z10addVectorsPiS_S_i_param_0,
	.param .u64 .ptr .align 1 _Z10addVectorsPiS_S_i_param_1,
	.param .u64 .ptr .align 1 _Z10addVectorsPiS_S_i_param_2,
	.param .u32 _Z10addVectorsPiS_S_i_param_3
)
{
	.reg .pred 	%p<6>;
	.reg .b32 	%r<37>;
	.reg .b64 	%rd<18>;

	ld.param.u64 	%rd7, [_Z10addVectorsPiS_S_i_param_0];
	ld.param.u64 	%rd8, [_Z10addVectorsPiS_S_i_param_1];
	ld.param.u64 	%rd9, [_Z10addVectorsPiS_S_i_param_2];
	ld.param.u32 	%r13, [_Z10addVectorsPiS_S_i_param_3];
	cvta.to.global.u64 	%rd1, %rd9;
	cvta.to.global.u64 	%rd2, %rd8;
	cvta.to.global.u64 	%rd3, %rd7;
	mov.u32 	%r14, %ctaid.x;
	shl.b32 	%r1, %r14, 8;
	add.s32 	%r15, %r1, 256;
	min.s32 	%r2, %r15, %r13;
	setp.le.s32 	%p1, %r13, %r1;
	@%p1 bra 	$L__BB0_7;
	add.s32 	%r16, %r1, 1;
	max.s32 	%r3, %r2, %r16;
	and.b32  	%r4, %r3, 3;
	setp.eq.s32 	%p2, %r4, 0;
	mov.u32 	%r35, %r1;
	@%p2 bra 	$L__BB0_4;
	neg.s32 	%r33, %r4;
	mov.u32 	%r35, %r1;
$L__BB0_3:
	.pragma "nounroll";
	mul.wide.s32 	%rd10, %r35, 4;
	add.s64 	%rd11, %rd1, %rd10;
	add.s64 	%rd12, %rd2, %rd10;
	add.s64 	%rd13, %rd3, %rd10;
	ld.global.u32 	%r17, [%rd13];
	ld.global.u32 	%r18, [%rd12];
	add.s32 	%r19, %r18, %r17;
	st.global.u32 	[%rd11], %r19;
	add.s32 	%r35, %r35, 1;
	add.s32 	%r33, %r33, 1;
	setp.ne.s32 	%p3, %r33, 0;
	@%p3 bra 	$L__BB0_3;
$L__BB0_4:
	sub.s32 	%r20, %r1, %r3;
	setp.gt.u32 	%p4, %r20, -4;
	@%p4 bra 	$L__BB0_7;
	add.s64 	%rd4, %rd3, 8;
	add.s64 	%rd5, %rd2, 8;
	add.s64 	%rd6, %rd1, 8;
$L__BB0_6:
	mul.wide.s32 	%rd14, %r35, 4;
	add.s64 	%rd15, %rd4, %rd14;
	add.s64 	%rd16, %rd5, %rd14;
	add.s64 	%rd17, %rd6, %rd14;
	ld.global.u32 	%r21, [%rd15+-8];
	ld.global.u32 	%r22, [%rd16+-8];
	add.s32 	%r23, %r22, %r21;
	st.global.u32 	[%rd17+-8], %r23;
	ld.global.u32 	%r24, [%rd15+-4];
	ld.global.u32 	%r25, [%rd16+-4];
	add.s32 	%r26, %r25, %r24;
	st.global.u32 	[%rd17+-4], %r26;
	ld.global.u32 	%r27, [%rd15];
	ld.global.u32 	%r28, [%rd16];
	add.s32 	%r29, %r28, %r27;
	st.global.u32 	[%rd17], %r29;
	ld.global.u32 	%r30, [%rd15+4];
	ld.global.u32 	%r31, [%rd16+4];
	add.s32 	%r32, %r31, %r30;
	st.global.u32 	[%rd17+4], %r32;
	add.s32 	%r35, %r35, 4;
	setp.lt.s32 	%p5, %r35, %r2;
	@%p5 bra 	$L__BB0_6;
$L__BB0_7:
	ret;

}


// ===== COMPILED SASS (sm_100) =====

	.target	sm_100

	.elftype	@"ET_EXEC"


//--------------------- .note.nv.tkinfo           --------------------------
	.section	.note.nv.tkinfo,"",@"SHT_NOTE"
	.sectionflags	@"SHF_NOTE_NV_TKINFO"
	.tkinfo
        /*0018*/ 	.word	0x00000002
        /*0030*/ 	.string	""
        /*0030*/ 	.string	"ptxas"
        /*0030*/ 	.string	"Cuda compilation tools, release 13.0, V13.0.88"
        /*0030*/ 	.string	"Build cuda_13.0.r13.0/compiler.36424714_0"
        /*0030*/ 	.string	"-arch sm_100 -m 64 "



//--------------------- .note.nv.cuinfo           --------------------------
	.section	.note.nv.cuinfo,"",@"SHT_NOTE"
	.sectionflags	@"SHF_NOTE_NV_CUINFO"
        /*0018*/ 	.short	0x0002
        /*001a*/ 	.short	0x0064
        /*001c*/ 	.short	0x0082
	.zero		2


//--------------------- .nv.info                  --------------------------
	.section	.nv.info,"",@"SHT_CUDA_INFO"
	.align	4


	//----- nvinfo : EIATTR_REGCOUNT
	.align		4
        /*0000*/ 	.byte	0x04, 0x2f
        /*0002*/ 	.short	(.L_1 - .L_0)
	.align		4
.L_0:
        /*0004*/ 	.word	index@(_Z10addVectorsPiS_S_i)
        /*0008*/ 	.word	0x00000020


	//----- nvinfo : EIATTR_FRAME_SIZE
	.align		4
.L_1:
        /*000c*/ 	.byte	0x04, 0x11
        /*000e*/ 	.short	(.L_3 - .L_2)
	.align		4
.L_2:
        /*0010*/ 	.word	index@(_Z10addVectorsPiS_S_i)
        /*0014*/ 	.word	0x00000000


	//----- nvinfo : EIATTR_MIN_STACK_SIZE
	.align		4
.L_3:
        /*0018*/ 	.byte	0x04, 0x12
        /*001a*/ 	.short	(.L_5 - .L_4)
	.align		4
.L_4:
        /*001c*/ 	.word	index@(_Z10addVectorsPiS_S_i)
        /*0020*/ 	.word	0x00000000
.L_5:


//--------------------- .nv.compat                --------------------------
	.section	.nv.compat,"",@"SHT_CUDA_COMPAT_INFO"
	.align	4
        /*0000*/ 	.byte	0x02, 0x09, 0x00, 0x00, 0x02, 0x02, 0x01, 0x00, 0x02, 0x05, 0x05, 0x00, 0x03, 0x07, 0x01, 0x01
        /*0010*/ 	.byte	0x02, 0x03, 0x00, 0x00, 0x02, 0x06, 0x01, 0x00, 0x04, 0x0b, 0x08, 0x00, 0x09, 0x00, 0x00, 0x00
        /*0020*/ 	.byte	0x00, 0x00, 0x00, 0x00


//--------------------- .nv.info._Z10addVectorsPiS_S_i --------------------------
	.section	.nv.info._Z10addVectorsPiS_S_i,"",@"SHT_CUDA_INFO"
	.sectionflags	@""
	.align	4


	//----- nvinfo : EIATTR_CUDA_API_VERSION
	.align		4
        /*0000*/ 	.byte	0x04, 0x37
        /*0002*/ 	.short	(.L_7 - .L_6)
.L_6:
        /*0004*/ 	.word	0x00000082


	//----- nvinfo : EIATTR_KPARAM_INFO
	.align		4
.L_7:
        /*0008*/ 	.byte	0x04, 0x17
        /*000a*/ 	.short	(.L_9 - .L_8)
.L_8:
        /*000c*/ 	.word	0x00000000
        /*0010*/ 	.short	0x0003
        /*0012*/ 	.short	0x0018
        /*0014*/ 	.byte	0x00, 0xf0, 0x11, 0x00


	//----- nvinfo : EIATTR_KPARAM_INFO
	.align		4
.L_9:
        /*0018*/ 	.byte	0x04, 0x17
        /*001a*/ 	.short	(.L_11 - .L_10)
.L_10:
        /*001c*/ 	.word	0x00000000
        /*0020*/ 	.short	0x0002
        /*0022*/ 	.short	0x0010
        /*0024*/ 	.byte	0x00, 0xf5, 0x21, 0x00


	//----- nvinfo : EIATTR_KPARAM_INFO
	.align		4
.L_11:
        /*0028*/ 	.byte	0x04, 0x17
        /*002a*/ 	.short	(.L_13 - .L_12)
.L_12:
        /*002c*/ 	.word	0x00000000
        /*0030*/ 	.short	0x0001
        /*0032*/ 	.short	0x0008
        /*0034*/ 	.byte	0x00, 0xf5, 0x21, 0x00


	//----- nvinfo : EIATTR_KPARAM_INFO
	.align		4
.L_13:
        /*0038*/ 	.byte	0x04, 0x17
        /*003a*/ 	.short	(.L_15 - .L_14)
.L_14:
        /*003c*/ 	.word	0x00000000
        /*0040*/ 	.short	0x0000
        /*0042*/ 	.short	0x0000
        /*0044*/ 	.byte	0x00, 0xf5, 0x21, 0x00


	//----- nvinfo : EIATTR_SPARSE_MMA_MASK
	.align		4
.L_15:
        /*0048*/ 	.byte	0x03, 0x50
        /*004a*/ 	.short	0x0000


	//----- nvinfo : EIATTR_MAXREG_COUNT
	.align		4
        /*004c*/ 	.byte	0x03, 0x1b
        /*004e*/ 	.short	0x00ff


	//----- nvinfo : EIATTR_MERCURY_ISA_VERSION
	.align		4
        /*0050*/ 	.byte	0x03, 0x5f
        /*0052*/ 	.short	0x0101


	//----- nvinfo : EIATTR_VRC_CTA_INIT_COUNT
	.align		4
        /*0054*/ 	.byte	0x02, 0x4a
	.zero		1
	.zero		1


	//----- nvinfo : EIATTR_EXIT_INSTR_OFFSETS
	.align		4
        /*0058*/ 	.byte	0x04, 0x1c
        /*005a*/ 	.short	(.L_17 - .L_16)


	//   ....[0]....
.L_16:
        /*005c*/ 	.word	0x00000050


	//   ....[1]....
        /*0060*/ 	.word	0x000001c0


	//   ....[2]....
        /*0064*/ 	.word	0x00000ab0


	//   ....[3]....
        /*0068*/ 	.word	0x00000bf0


	//----- nvinfo : EIATTR_CBANK_PARAM_SIZE
	.align		4
.L_17:
        /*006c*/ 	.byte	0x03, 0x19
        /*006e*/ 	.short	0x001c


	//----- nvinfo : EIATTR_PARAM_CBANK
	.align		4
        /*0070*/ 	.byte	0x04, 0x0a
        /*0072*/ 	.short	(.L_19 - .L_18)
	.align		4
.L_18:
        /*0074*/ 	.word	index@(.nv.constant0._Z10addVectorsPiS_S_i)
        /*0078*/ 	.short	0x0380
        /*007a*/ 	.short	0x001c


	//----- nvinfo : EIATTR_SW_WAR
	.align		4
.L_19:
        /*007c*/ 	.byte	0x04, 0x36
        /*007e*/ 	.short	(.L_21 - .L_20)
.L_20:
        /*0080*/ 	.word	0x00000008
.L_21:


//--------------------- .nv.callgraph             --------------------------
	.section	.nv.callgraph,"",@"SHT_CUDA_CALLGRAPH"
	.align	4
	.sectionentsize	8
	.align		4
        /*0000*/ 	.word	0x00000000
	.align		4
        /*0004*/ 	.word	0xffffffff
	.align		4
        /*0008*/ 	.word	0x00000000
	.align		4
        /*000c*/ 	.word	0xfffffffe
	.align		4
        /*0010*/ 	.word	0x00000000
	.align		4
        /*0014*/ 	.word	0xfffffffd
	.align		4
        /*0018*/ 	.word	0x00000000
	.align		4
        /*001c*/ 	.word	0xfffffffc


//--------------------- .text._Z10addVectorsPiS_S_i --------------------------
	.section	.text._Z10addVectorsPiS_S_i,"ax",@progbits
	.align	128
        .global         _Z10addVectorsPiS_S_i
        .type           _Z10addVectorsPiS_S_i,@function
        .size           _Z10addVectorsPiS_S_i,(.L_x_6 - _Z10addVectorsPiS_S_i)
        .other          _Z10addVectorsPiS_S_i,@"STO_CUDA_ENTRY STV_DEFAULT"
_Z10addVectorsPiS_S_i:
.text._Z10addVectorsPiS_S_i:
[----:B------:R-:W-:Y:S01]  /*0000*/  LDC R1, c[0x0][0x37c] ;  /* 0x0000df00ff017b82 */ /* 0x000fe20000000800 */
[----:B------:R-:W0:Y:S07]  /*0010*/  S2R R9, SR_CTAID.X ;  /* 0x0000000000097919 */ /* 0x000e2e0000002500 */
[----:B------:R-:W1:Y:S01]  /*0020*/  LDC R0, c[0x0][0x398] ;  /* 0x0000e600ff007b82 */ /* 0x000e620000000800 */
[----:B0-----:R-:W-:-:S04]  /*0030*/  SHF.L.U32 R9, R9, 0x8, RZ ;  /* 0x0000000809097819 */ /* 0x001fc800000006ff */
[----:B-1----:R-:W-:-:S13]  /*0040*/  ISETP.GE.AND P0, PT, R9, R0, PT ;  /* 0x000000000900720c */ /* 0x002fda0003f06270 */
[----:B------:R-:W-:Y:S05]  /*0050*/  @P0 EXIT ;  /* 0x000000000000094d */ /* 0x000fea0003800000 */
[C---:B------:R-:W-:Y:S01]  /*0060*/  VIADDMNMX R0, R9.reuse, 0x100, R0, PT ;  /* 0x0000010009007846 */ /* 0x040fe20003800100 */
[----:B------:R-:W0:Y:S03]  /*0070*/  LDCU.64 UR4, c[0x0][0x358] ;  /* 0x00006b00ff0477ac */ /* 0x000e260008000a00 */
[----:B------:R-:W-:-:S05]  /*0080*/  VIADDMNMX R2, R9, 0x1, R0, !PT ;  /* 0x0000000109027846 */ /* 0x000fca0007800100 */
[----:B------:R-:W-:Y:S01]  /*0090*/  IMAD.IADD R3, R9, 0x1, -R2 ;  /* 0x0000000109037824 */ /* 0x000fe200078e0a02 */
[----:B------:R-:W-:-:S04]  /*00a0*/  LOP3.LUT P0, R2, R2, 0x3, RZ, 0xc0, !PT ;  /* 0x0000000302027812 */ /* 0x000fc8000780c0ff */
[----:B------:R-:W-:-:S09]  /*00b0*/  ISETP.GT.U32.AND P1, PT, R3, -0x4, PT ;  /* 0xfffffffc0300780c */ /* 0x000fd20003f24070 */
[----:B0-----:R-:W-:Y:S05]  /*00c0*/  @!P0 BRA `(.L_x_0) ;  /* 0x00000000003c8947 */ /* 0x001fea0003800000 */
[----:B------:R-:W0:Y:S01]  /*00d0*/  LDC.64 R10, c[0x0][0x390] ;  /* 0x0000e400ff0a7b82 */ /* 0x000e220000000a00 */
[----:B------:R-:W-:-:S07]  /*00e0*/  IADD3 R8, PT, PT, -R2, RZ, RZ ;  /* 0x000000ff02087210 */ /* 0x000fce0007ffe1ff */
[----:B------:R-:W1:Y:S08]  /*00f0*/  LDC.64 R14, c[0x0][0x380] ;  /* 0x0000e000ff0e7b82 */ /* 0x000e700000000a00 */
[----:B------:R-:W2:Y:S02]  /*0100*/  LDC.64 R12, c[0x0][0x388] ;  /* 0x0000e200ff0c7b82 */ /* 0x000ea40000000a00 */
.L_x_1:
[----:B--2---:R-:W-:-:S04]  /*0110*/  IMAD.WIDE R4, R9, 0x4, R12 ;  /* 0x0000000409047825 */ /* 0x004fc800078e020c */
[C---:B-1----:R-:W-:Y:S02]  /*0120*/  IMAD.WIDE R6, R9.reuse, 0x4, R14 ;  /* 0x0000000409067825 */ /* 0x042fe400078e020e */
[----:B------:R-:W2:Y:S04]  /*0130*/  LDG.E R5, desc[UR4][R4.64] ;  /* 0x0000000404057981 */ /* 0x000ea8000c1e1900 */
[----:B------:R-:W2:Y:S01]  /*0140*/  LDG.E R6, desc[UR4][R6.64] ;  /* 0x0000000406067981 */ /* 0x000ea2000c1e1900 */
[----:B------:R-:W-:Y:S01]  /*0150*/  IADD3 R8, PT, PT, R8, 0x1, RZ ;  /* 0x0000000108087810 */ /* 0x000fe20007ffe0ff */
[----:B0--3--:R-:W-:-:S03]  /*0160*/  IMAD.WIDE R2, R9, 0x4, R10 ;  /* 0x0000000409027825 */ /* 0x009fc600078e020a */
[----:B------:R-:W-:Y:S01]  /*0170*/  ISETP.NE.AND P0, PT, R8, RZ, PT ;  /* 0x000000ff0800720c */ /* 0x000fe20003f05270 */
[----:B------:R-:W-:Y:S02]  /*0180*/  VIADD R9, R9, 0x1 ;  /* 0x0000000109097836 */ /* 0x000fe40000000000 */
[----:B--2---:R-:W-:-:S05]  /*0190*/  IMAD.IADD R17, R6, 0x1, R5 ;  /* 0x0000000106117824 */ /* 0x004fca00078e0205 */
[----:B------:R3:W-:Y:S05]  /*01a0*/  STG.E desc[UR4][R2.64], R17 ;  /* 0x0000001102007986 */ /* 0x0007ea000c101904 */
[----:B------:R-:W-:Y:S05]  /*01b0*/  @P0 BRA `(.L_x_1) ;  /* 0xfffffffc00d40947 */ /* 0x000fea000383ffff */
.L_x_0:
[----:B------:R-:W-:Y:S05]  /*01c0*/  @P1 EXIT ;  /* 0x000000000000194d */ /* 0x000fea0003800000 */
[----:B------:R-:W0:Y:S01]  /*01d0*/  LDC.64 R6, c[0x0][0x380] ;  /* 0x0000e000ff067b82 */ /* 0x000e220000000a00 */
[----:B------:R-:W-:-:S04]  /*01e0*/  IADD3 R8, PT, PT, R0, -R9, RZ ;  /* 0x8000000900087210 */ /* 0x000fc80007ffe0ff */
[----:B------:R-:W-:-:S03]  /*01f0*/  ISETP.GT.AND P1, PT, R8, 0xc, PT ;  /* 0x0000000c0800780c */ /* 0x000fc60003f24270 */
[----:B---3--:R-:W1:Y:S08]  /*0200*/  LDC.64 R2, c[0x0][0x390] ;  /* 0x0000e400ff027b82 */ /* 0x008e700000000a00 */
[----:B------:R-:W2:Y:S01]  /*0210*/  LDC.64 R4, c[0x0][0x388] ;  /* 0x0000e200ff047b82 */ /* 0x000ea20000000a00 */
[----:B0-----:R-:W-:-:S05]  /*0220*/  IADD3 R6, P0, PT, R6, 0x8, RZ ;  /* 0x0000000806067810 */ /* 0x001fca0007f1e0ff */
[----:B------:R-:W-:Y:S01]  /*0230*/  IMAD.X R7, RZ, RZ, R7, P0 ;  /* 0x000000ffff077224 */ /* 0x000fe200000e0607 */
[----:B------:R-:W-:Y:S02]  /*0240*/  PLOP3.LUT P0, PT, PT, PT, PT, 0x80, 0x8 ;  /* 0x000000000008781c */ /* 0x000fe40003f0f070 */
[----:B-1----:R-:W-:-:S05]  /*0250*/  IADD3 R2, P3, PT, R2, 0x8, RZ ;  /* 0x0000000802027810 */ /* 0x002fca0007f7e0ff */
[----:B------:R-:W-:Y:S01]  /*0260*/  IMAD.X R3, RZ, RZ, R3, P3 ;  /* 0x000000ffff037224 */ /* 0x000fe200018e0603 */
[----:B--2---:R-:W-:-:S04]  /*0270*/  IADD3 R4, P2, PT, R4, 0x8, RZ ;  /* 0x0000000804047810 */ /* 0x004fc80007f5e0ff */
[----:B------:R-:W-:Y:S01]  /*0280*/  IADD3.X R5, PT, PT, RZ, R5, RZ, P2, !PT ;  /* 0x00000005ff057210 */ /* 0x000fe200017fe4ff */
[----:B------:R-:W-:Y:S08]  /*0290*/  @!P1 BRA `(.L_x_2) ;  /* 0x0000000400509947 */ /* 0x000ff00003800000 */
[----:B------:R-:W-:Y:S02]  /*02a0*/  PLOP3.LUT P0, PT, PT, PT, PT, 0x8, 0x80 ;  /* 0x000000000080781c */ /* 0x000fe40003f0e170 */
[----:B------:R-:W-:-:S11]  /*02b0*/  IADD3 R8, PT, PT, R0, -0xc, RZ ;  /* 0xfffffff400087810 */ /* 0x000fd60007ffe0ff */
.L_x_3:
[----:B0-----:R-:W-:-:S04]  /*02c0*/  IMAD.WIDE R14, R9, 0x4, R6 ;  /* 0x00000004090e7825 */ /* 0x001fc800078e0206 */
[C---:B------:R-:W-:Y:S01]  /*02d0*/  IMAD.WIDE R12, R9.reuse, 0x4, R4 ;  /* 0x00000004090c7825 */ /* 0x040fe200078e0204 */
[----:B------:R-:W2:Y:S04]  /*02e0*/  LDG.E R16, desc[UR4][R14.64+-0x8] ;  /* 0xfffff8040e107981 */ /* 0x000ea8000c1e1900 */
[----:B------:R-:W2:Y:S01]  /*02f0*/  LDG.E R17, desc[UR4][R12.64+-0x8] ;  /* 0xfffff8040c117981 */ /* 0x000ea2000c1e1900 */
[----:B------:R-:W-:-:S04]  /*0300*/  IMAD.WIDE R10, R9, 0x4, R2 ;  /* 0x00000004090a7825 */ /* 0x000fc800078e0202 */
[----:B--2---:R-:W-:-:S05]  /*0310*/  IMAD.IADD R17, R16, 0x1, R17 ;  /* 0x0000000110117824 */ /* 0x004fca00078e0211 */
[----:B------:R0:W-:Y:S04]  /*0320*/  STG.E desc[UR4][R10.64+-0x8], R17 ;  /* 0xfffff8110a007986 */ /* 0x0001e8000c101904 */
[----:B------:R-:W2:Y:S04]  /*0330*/  LDG.E R16, desc[UR4][R14.64+-0x4] ;  /* 0xfffffc040e107981 */ /* 0x000ea8000c1e1900 */
[----:B------:R-:W2:Y:S02]  /*0340*/  LDG.E R19, desc[UR4][R12.64+-0x4] ;  /* 0xfffffc040c137981 */ /* 0x000ea4000c1e1900 */
[----:B--2---:R-:W-:-:S05]  /*0350*/  IADD3 R21, PT, PT, R16, R19, RZ ;  /* 0x0000001310157210 */ /* 0x004fca0007ffe0ff */
[----:B------:R1:W-:Y:S04]  /*0360*/  STG.E desc[UR4][R10.64+-0x4], R21 ;  /* 0xfffffc150a007986 */ /* 0x0003e8000c101904 */
[----:B------:R-:W2:Y:S04]  /*0370*/  LDG.E R16, desc[UR4][R14.64] ;  /* 0x000000040e107981 */ /* 0x000ea8000c1e1900 */
[----:B------:R-:W2:Y:S02]  /*0380*/  LDG.E R19, desc[UR4][R12.64] ;  /* 0x000000040c137981 */ /* 0x000ea4000c1e1900 */
[----:B--2---:R-:W-:-:S05]  /*0390*/  IMAD.IADD R23, R16, 0x1, R19 ;  /* 0x0000000110177824 */ /* 0x004fca00078e0213 */
[----:B------:R-:W-:Y:S04]  /*03a0*/  STG.E desc[UR4][R10.64], R23 ;  /* 0x000000170a007986 */ /* 0x000fe8000c101904 */
[----:B------:R-:W2:Y:S04]  /*03b0*/  LDG.E R16, desc[UR4][R14.64+0x4] ;  /* 0x000004040e107981 */ /* 0x000ea8000c1e1900 */
[----:B------:R-:W2:Y:S01]  /*03c0*/  LDG.E R19, desc[UR4][R12.64+0x4] ;  /* 0x000004040c137981 */ /* 0x000ea2000c1e1900 */
[----:B------:R-:W-:Y:S01]  /*03d0*/  IADD3 R27, PT, PT, R9, 0x4, RZ ;  /* 0x00000004091b7810 */ /* 0x000fe20007ffe0ff */
[----:B--2---:R-:W-:-:S04]  /*03e0*/  IMAD.IADD R25, R16, 0x1, R19 ;  /* 0x0000000110197824 */ /* 0x004fc800078e0213 */
[C---:B------:R-:W-:Y:S01]  /*03f0*/  IMAD.WIDE R18, R27.reuse, 0x4, R6 ;  /* 0x000000041b127825 */ /* 0x040fe200078e0206 */
[----:B------:R2:W-:Y:S03]  /*0400*/  STG.E desc[UR4][R10.64+0x4], R25 ;  /* 0x000004190a007986 */ /* 0x0005e6000c101904 */
[C---:B0-----:R-:W-:Y:S01]  /*0410*/  IMAD.WIDE R16, R27.reuse, 0x4, R4 ;  /* 0x000000041b107825 */ /* 0x041fe200078e0204 */
[----:B------:R-:W3:Y:S04]  /*0420*/  LDG.E R22, desc[UR4][R18.64+-0x8] ;  /* 0xfffff80412167981 */ /* 0x000ee8000c1e1900 */
[----:B------:R-:W3:Y:S01]  /*0430*/  LDG.E R29, desc[UR4][R16.64+-0x8] ;  /* 0xfffff804101d7981 */ /* 0x000ee2000c1e1900 */
[----:B-1----:R-:W-:Y:S01]  /*0440*/  IMAD.WIDE R20, R27, 0x4, R2 ;  /* 0x000000041b147825 */ /* 0x002fe200078e0202 */
[----:B---3--:R-:W-:-:S05]  /*0450*/  IADD3 R29, PT, PT, R22, R29, RZ ;  /* 0x0000001d161d7210 */ /* 0x008fca0007ffe0ff */
[----:B------:R0:W-:Y:S04]  /*0460*/  STG.E desc[UR4][R20.64+-0x8], R29 ;  /* 0xfffff81d14007986 */ /* 0x0001e8000c101904 */
[----:B------:R-:W3:Y:S04]  /*0470*/  LDG.E R12, desc[UR4][R18.64+-0x4] ;  /* 0xfffffc04120c7981 */ /* 0x000ee8000c1e1900 */
[----:B------:R-:W3:Y:S02]  /*0480*/  LDG.E R13, desc[UR4][R16.64+-0x4] ;  /* 0xfffffc04100d7981 */ /* 0x000ee4000c1e1900 */
[----:B---3--:R-:W-:-:S05]  /*0490*/  IMAD.IADD R15, R12, 0x1, R13 ;  /* 0x000000010c0f7824 */ /* 0x008fca00078e020d */
[----:B------:R1:W-:Y:S04]  /*04a0*/  STG.E desc[UR4][R20.64+-0x4], R15 ;  /* 0xfffffc0f14007986 */ /* 0x0003e8000c101904 */
[----:B------:R-:W3:Y:S04]  /*04b0*/  LDG.E R12, desc[UR4][R18.64] ;  /* 0x00000004120c7981 */ /* 0x000ee8000c1e1900 */
[----:B--2---:R-:W3:Y:S02]  /*04c0*/  LDG.E R11, desc[UR4][R16.64] ;  /* 0x00000004100b7981 */ /* 0x004ee4000c1e1900 */
[----:B---3--:R-:W-:-:S05]  /*04d0*/  IADD3 R23, PT, PT, R12, R11, RZ ;  /* 0x0000000b0c177210 */ /* 0x008fca0007ffe0ff */
[----:B------:R2:W-:Y:S04]  /*04e0*/  STG.E desc[UR4][R20.64], R23 ;  /* 0x0000001714007986 */ /* 0x0005e8000c101904 */
[----:B------:R-:W3:Y:S04]  /*04f0*/  LDG.E R10, desc[UR4][R18.64+0x4] ;  /* 0x00000404120a7981 */ /* 0x000ee8000c1e1900 */
[----:B------:R-:W3:Y:S01]  /*0500*/  LDG.E R11, desc[UR4][R16.64+0x4] ;  /* 0x00000404100b7981 */ /* 0x000ee2000c1e1900 */
[----:B------:R-:W-:-:S04]  /*0510*/  VIADD R27, R9, 0x8 ;  /* 0x00000008091b7836 */ /* 0x000fc80000000000 */
[----:B------:R-:W-:Y:S01]  /*0520*/  IMAD.WIDE R12, R27, 0x4, R6 ;  /* 0x000000041b0c7825 */ /* 0x000fe200078e0206 */
[----:B---3--:R-:W-:-:S03]  /*0530*/  IADD3 R25, PT, PT, R10, R11, RZ ;  /* 0x0000000b0a197210 */ /* 0x008fc60007ffe0ff */
[C---:B------:R-:W-:Y:S02]  /*0540*/  IMAD.WIDE R10, R27.reuse, 0x4, R4 ;  /* 0x000000041b0a7825 */ /* 0x040fe400078e0204 */
[----:B------:R3:W-:Y:S04]  /*0550*/  STG.E desc[UR4][R20.64+0x4], R25 ;  /* 0x0000041914007986 */ /* 0x0007e8000c101904 */
[----:B------:R-:W4:Y:S04]  /*0560*/  LDG.E R22, desc[UR4][R12.64+-0x8] ;  /* 0xfffff8040c167981 */ /* 0x000f28000c1e1900 */
[----:B0-----:R-:W4:Y:S01]  /*0570*/  LDG.E R29, desc[UR4][R10.64+-0x8] ;  /* 0xfffff8040a1d7981 */ /* 0x001f22000c1e1900 */
[----:B-1----:R-:W-:-:S04]  /*0580*/  IMAD.WIDE R14, R27, 0x4, R2 ;  /* 0x000000041b0e7825 */ /* 0x002fc800078e0202 */
[----:B----4-:R-:W-:-:S05]  /*0590*/  IMAD.IADD R29, R22, 0x1, R29 ;  /* 0x00000001161d7824 */ /* 0x010fca00078e021d */
[----:B------:R-:W-:Y:S04]  /*05a0*/  STG.E desc[UR4][R14.64+-0x8], R29 ;  /* 0xfffff81d0e007986 */ /* 0x000fe8000c101904 */
[----:B------:R-:W2:Y:S04]  /*05b0*/  LDG.E R16, desc[UR4][R12.64+-0x4] ;  /* 0xfffffc040c107981 */ /* 0x000ea8000c1e1900 */
[----:B------:R-:W2:Y:S02]  /*05c0*/  LDG.E R17, desc[UR4][R10.64+-0x4] ;  /* 0xfffffc040a117981 */ /* 0x000ea4000c1e1900 */
[----:B--2---:R-:W-:-:S05]  /*05d0*/  IADD3 R23, PT, PT, R16, R17, RZ ;  /* 0x0000001110177210 */ /* 0x004fca0007ffe0ff */
[----:B------:R0:W-:Y:S04]  /*05e0*/  STG.E desc[UR4][R14.64+-0x4], R23 ;  /* 0xfffffc170e007986 */ /* 0x0001e8000c101904 */
[----:B------:R-:W3:Y:S04]  /*05f0*/  LDG.E R16, desc[UR4][R12.64] ;  /* 0x000000040c107981 */ /* 0x000ee8000c1e1900 */
[----:B------:R-:W3:Y:S02]  /*0600*/  LDG.E R17, desc[UR4][R10.64] ;  /* 0x000000040a117981 */ /* 0x000ee4000c1e1900 */
[----:B---3--:R-:W-:-:S05]  /*0610*/  IMAD.IADD R25, R16, 0x1, R17 ;  /* 0x0000000110197824 */ /* 0x008fca00078e0211 */
[----:B------:R-:W-:Y:S04]  /*0620*/  STG.E desc[UR4][R14.64], R25 ;  /* 0x000000190e007986 */ /* 0x000fe8000c101904 */
[----:B------:R-:W2:Y:S04]  /*0630*/  LDG.E R16, desc[UR4][R12.64+0x4] ;  /* 0x000004040c107981 */ /* 0x000ea8000c1e1900 */
[----:B------:R-:W2:Y:S01]  /*0640*/  LDG.E R17, desc[UR4][R10.64+0x4] ;  /* 0x000004040a117981 */ /* 0x000ea2000c1e1900 */
[----:B------:R-:W-:-:S05]  /*0650*/  IADD3 R21, PT, PT, R9, 0xc, RZ ;  /* 0x0000000c09157810 */ /* 0x000fca0007ffe0ff */
[----:B------:R-:W-:-:S04]  /*0660*/  IMAD.WIDE R18, R21, 0x4, R6 ;  /* 0x0000000415127825 */ /* 0x000fc800078e0206 */
[----:B--2---:R-:W-:Y:S02]  /*0670*/  IMAD.IADD R27, R16, 0x1, R17 ;  /* 0x00000001101b7824 */ /* 0x004fe400078e0211 */
[----:B------:R-:W-:-:S03]  /*0680*/  IMAD.WIDE R16, R21, 0x4, R4 ;  /* 0x0000000415107825 */ /* 0x000fc600078e0204 */
[----:B------:R1:W-:Y:S04]  /*0690*/  STG.E desc[UR4][R14.64+0x4], R27 ;  /* 0x0000041b0e007986 */ /* 0x0003e8000c101904 */
[----:B------:R-:W2:Y:S04]  /*06a0*/  LDG.E R22, desc[UR4][R18.64+-0x8] ;  /* 0xfffff80412167981 */ /* 0x000ea8000c1e1900 */
[----:B0-----:R-:W2:Y:S01]  /*06b0*/  LDG.E R23, desc[UR4][R16.64+-0x8] ;  /* 0xfffff80410177981 */ /* 0x001ea2000c1e1900 */
[----:B------:R-:W-:Y:S01]  /*06c0*/  IMAD.WIDE R20, R21, 0x4, R2 ;  /* 0x0000000415147825 */ /* 0x000fe200078e0202 */
[----:B--2---:R-:W-:-:S05]  /*06d0*/  IADD3 R23, PT, PT, R22, R23, RZ ;  /* 0x0000001716177210 */ /* 0x004fca0007ffe0ff */
[----:B------:R0:W-:Y:S04]  /*06e0*/  STG.E desc[UR4][R20.64+-0x8], R23 ;  /* 0xfffff81714007986 */ /* 0x0001e8000c101904 */
[----:B------:R-:W2:Y:S04]  /*06f0*/  LDG.E R10, desc[UR4][R18.64+-0x4] ;  /* 0xfffffc04120a7981 */ /* 0x000ea8000c1e1900 */
[----:B------:R-:W2:Y:S02]  /*0700*/  LDG.E R11, desc[UR4][R16.64+-0x4] ;  /* 0xfffffc04100b7981 */ /* 0x000ea4000c1e1900 */
[----:B--2---:R-:W-:-:S05]  /*0710*/  IADD3 R11, PT, PT, R10, R11, RZ ;  /* 0x0000000b0a0b7210 */ /* 0x004fca0007ffe0ff */
[----:B------:R0:W-:Y:S04]  /*0720*/  STG.E desc[UR4][R20.64+-0x4], R11 ;  /* 0xfffffc0b14007986 */ /* 0x0001e8000c101904 */
[----:B------:R-:W2:Y:S04]  /*0730*/  LDG.E R10, desc[UR4][R18.64] ;  /* 0x00000004120a7981 */ /* 0x000ea8000c1e1900 */
[----:B------:R-:W2:Y:S01]  /*0740*/  LDG.E R13, desc[UR4][R16.64] ;  /* 0x00000004100d7981 */ /* 0x000ea2000c1e1900 */
[----:B------:R-:W-:Y:S01]  /*0750*/  IADD3 R9, PT, PT, R9, 0x10, RZ ;  /* 0x0000001009097810 */ /* 0x000fe20007ffe0ff */
[----:B--2---:R-:W-:-:S05]  /*0760*/  IMAD.IADD R13, R10, 0x1, R13 ;  /* 0x000000010a0d7824 */ /* 0x004fca00078e020d */
[----:B------:R0:W-:Y:S04]  /*0770*/  STG.E desc[UR4][R20.64], R13 ;  /* 0x0000000d14007986 */ /* 0x0001e8000c101904 */
[----:B------:R-:W2:Y:S04]  /*0780*/  LDG.E R10, desc[UR4][R18.64+0x4] ;  /* 0x00000404120a7981 */ /* 0x000ea8000c1e1900 */
[----:B-1----:R-:W2:Y:S01]  /*0790*/  LDG.E R15, desc[UR4][R16.64+0x4] ;  /* 0x00000404100f7981 */ /* 0x002ea2000c1e1900 */
[----:B------:R-:W-:Y:S02]  /*07a0*/  ISETP.GE.AND P1, PT, R9, R8, PT ;  /* 0x000000080900720c */ /* 0x000fe40003f26270 */
[----:B--2---:R-:W-:-:S05]  /*07b0*/  IADD3 R15, PT, PT, R10, R15, RZ ;  /* 0x0000000f0a0f7210 */ /* 0x004fca0007ffe0ff */
[----:B------:R0:W-:Y:S06]  /*07c0*/  STG.E desc[UR4][R20.64+0x4], R15 ;  /* 0x0000040f14007986 */ /* 0x0001ec000c101904 */
[----:B------:R-:W-:Y:S05]  /*07d0*/  @!P1 BRA `(.L_x_3) ;  /* 0xfffffff800b89947 */ /* 0x000fea000383ffff */
.L_x_2:
[----:B------:R-:W-:-:S05]  /*07e0*/  IMAD.IADD R8, R0, 0x1, -R9 ;  /* 0x0000000100087824 */ /* 0x000fca00078e0a09 */
[----:B------:R-:W-:-:S13]  /*07f0*/  ISETP.GT.AND P1, PT, R8, 0x4, PT ;  /* 0x000000040800780c */ /* 0x000fda0003f24270 */
[----:B------:R-:W-:Y:S05]  /*0800*/  @!P1 BRA `(.L_x_4) ;  /* 0x0000000000a49947 */ /* 0x000fea0003800000 */
[----:B0-----:R-:W-:-:S04]  /*0810*/  IMAD.WIDE R14, R9, 0x4, R6 ;  /* 0x00000004090e7825 */ /* 0x001fc800078e0206 */
[C---:B------:R-:W-:Y:S01]  /*0820*/  IMAD.WIDE R12, R9.reuse, 0x4, R4 ;  /* 0x00000004090c7825 */ /* 0x040fe200078e0204 */
[----:B------:R-:W2:Y:S04]  /*0830*/  LDG.E R8, desc[UR4][R14.64+-0x8] ;  /* 0xfffff8040e087981 */ /* 0x000ea8000c1e1900 */
[----:B------:R-:W2:Y:S01]  /*0840*/  LDG.E R17, desc[UR4][R12.64+-0x8] ;  /* 0xfffff8040c117981 */ /* 0x000ea2000c1e1900 */
        /* <DEDUP_REMOVED lines=13> */
[----:B------:R-:W-:-:S05]  /*0920*/  IADD3 R27, PT, PT, R9, 0x4, RZ ;  /* 0x00000004091b7810 */ /* 0x000fca0007ffe0ff */
[----:B0-----:R-:W-:Y:S01]  /*0930*/  IMAD.WIDE R16, R27, 0x4, R4 ;  /* 0x000000041b107825 */ /* 0x001fe200078e0204 */
[----:B--2---:R-:W-:-:S03]  /*0940*/  IADD3 R25, PT, PT, R8, R19, RZ ;  /* 0x0000001308197210 */ /* 0x004fc60007ffe0ff */
[C---:B------:R-:W-:Y:S02]  /*0950*/  IMAD.WIDE R18, R27.reuse, 0x4, R6 ;  /* 0x000000041b127825 */ /* 0x040fe400078e0206 */
[----:B------:R0:W-:Y:S04]  /*0960*/  STG.E desc[UR4][R10.64+0x4], R25 ;  /* 0x000004190a007986 */ /* 0x0001e8000c101904 */
[----:B------:R-:W2:Y:S04]  /*0970*/  LDG.E R8, desc[UR4][R18.64+-0x8] ;  /* 0xfffff80412087981 */ /* 0x000ea8000c1e1900 */
[----:B------:R-:W2:Y:S01]  /*0980*/  LDG.E R29, desc[UR4][R16.64+-0x8] ;  /* 0xfffff804101d7981 */ /* 0x000ea2000c1e1900 */
[----:B-1----:R-:W-:-:S04]  /*0990*/  IMAD.WIDE R20, R27, 0x4, R2 ;  /* 0x000000041b147825 */ /* 0x002fc800078e0202 */
[----:B--2---:R-:W-:-:S05]  /*09a0*/  IMAD.IADD R29, R8, 0x1, R29 ;  /* 0x00000001081d7824 */ /* 0x004fca00078e021d */
[----:B------:R1:W-:Y:S04]  /*09b0*/  STG.E desc[UR4][R20.64+-0x8], R29 ;  /* 0xfffff81d14007986 */ /* 0x0003e8000c101904 */
[----:B------:R-:W2:Y:S04]  /*09c0*/  LDG.E R8, desc[UR4][R18.64+-0x4] ;  /* 0xfffffc0412087981 */ /* 0x000ea8000c1e1900 */
[----:B------:R-:W2:Y:S02]  /*09d0*/  LDG.E R13, desc[UR4][R16.64+-0x4] ;  /* 0xfffffc04100d7981 */ /* 0x000ea4000c1e1900 */
[----:B--2---:R-:W-:-:S05]  /*09e0*/  IADD3 R13, PT, PT, R8, R13, RZ ;  /* 0x0000000d080d7210 */ /* 0x004fca0007ffe0ff */
[----:B------:R1:W-:Y:S04]  /*09f0*/  STG.E desc[UR4][R20.64+-0x4], R13 ;  /* 0xfffffc0d14007986 */ /* 0x0003e8000c101904 */
[----:B------:R-:W2:Y:S04]  /*0a00*/  LDG.E R8, desc[UR4][R18.64] ;  /* 0x0000000412087981 */ /* 0x000ea8000c1e1900 */
[----:B0-----:R-:W2:Y:S02]  /*0a10*/  LDG.E R11, desc[UR4][R16.64] ;  /* 0x00000004100b7981 */ /* 0x001ea4000c1e1900 */
[----:B--2---:R-:W-:-:S05]  /*0a20*/  IADD3 R11, PT, PT, R8, R11, RZ ;  /* 0x0000000b080b7210 */ /* 0x004fca0007ffe0ff */
[----:B------:R1:W-:Y:S04]  /*0a30*/  STG.E desc[UR4][R20.64], R11 ;  /* 0x0000000b14007986 */ /* 0x0003e8000c101904 */
[----:B------:R-:W2:Y:S04]  /*0a40*/  LDG.E R8, desc[UR4][R18.64+0x4] ;  /* 0x0000040412087981 */ /* 0x000ea8000c1e1900 */
[----:B------:R-:W2:Y:S01]  /*0a50*/  LDG.E R15, desc[UR4][R16.64+0x4] ;  /* 0x00000404100f7981 */ /* 0x000ea2000c1e1900 */
[----:B------:R-:W-:Y:S02]  /*0a60*/  PLOP3.LUT P0, PT, PT, PT, PT, 0x8, 0x80 ;  /* 0x000000000080781c */ /* 0x000fe40003f0e170 */
[----:B------:R-:W-:Y:S01]  /*0a70*/  IADD3 R9, PT, PT, R9, 0x8, RZ ;  /* 0x0000000809097810 */ /* 0x000fe20007ffe0ff */
[----:B--2---:R-:W-:-:S05]  /*0a80*/  IMAD.IADD R15, R8, 0x1, R15 ;  /* 0x00000001080f7824 */ /* 0x004fca00078e020f */
[----:B------:R1:W-:Y:S05]  /*0a90*/  STG.E desc[UR4][R20.64+0x4], R15 ;  /* 0x0000040f14007986 */ /* 0x0003ea000c101904 */
.L_x_4:
[----:B------:R-:W-:-:S13]  /*0aa0*/  ISETP.LT.OR P0, PT, R9, R0, P0 ;  /* 0x000000000900720c */ /* 0x000fda0000701670 */
[----:B------:R-:W-:Y:S05]  /*0ab0*/  @!P0 EXIT ;  /* 0x000000000000894d */ /* 0x000fea0003800000 */
[----:B------:R-:W-:-:S04]  /*0ac0*/  IMAD.WIDE R6, R9, 0x4, R6 ;  /* 0x0000000409067825 */ /* 0x000fc800078e0206 */
[C---:B------:R-:W-:Y:S01]  /*0ad0*/  IMAD.WIDE R4, R9.reuse, 0x4, R4 ;  /* 0x0000000409047825 */ /* 0x040fe200078e0204 */
[----:B------:R-:W2:Y:S04]  /*0ae0*/  LDG.E R0, desc[UR4][R6.64+-0x8] ;  /* 0xfffff80406007981 */ /* 0x000ea8000c1e1900 */
[----:B01----:R-:W2:Y:S01]  /*0af0*/  LDG.E R11, desc[UR4][R4.64+-0x8] ;  /* 0xfffff804040b7981 */ /* 0x003ea2000c1e1900 */
[----:B------:R-:W-:Y:S01]  /*0b00*/  IMAD.WIDE R2, R9, 0x4, R2 ;  /* 0x0000000409027825 */ /* 0x000fe200078e0202 */
[----:B--2---:R-:W-:-:S05]  /*0b10*/  IADD3 R11, PT, PT, R0, R11, RZ ;  /* 0x0000000b000b7210 */ /* 0x004fca0007ffe0ff */
[----:B------:R-:W-:Y:S04]  /*0b20*/  STG.E desc[UR4][R2.64+-0x8], R11 ;  /* 0xfffff80b02007986 */ /* 0x000fe8000c101904 */
[----:B------:R-:W2:Y:S04]  /*0b30*/  LDG.E R0, desc[UR4][R6.64+-0x4] ;  /* 0xfffffc0406007981 */ /* 0x000ea8000c1e1900 */
[----:B------:R-:W2:Y:S02]  /*0b40*/  LDG.E R9, desc[UR4][R4.64+-0x4] ;  /* 0xfffffc0404097981 */ /* 0x000ea4000c1e1900 */
[----:B--2---:R-:W-:-:S05]  /*0b50*/  IMAD.IADD R9, R0, 0x1, R9 ;  /* 0x0000000100097824 */ /* 0x004fca00078e0209 */
[----:B------:R-:W-:Y:S04]  /*0b60*/  STG.E desc[UR4][R2.64+-0x4], R9 ;  /* 0xfffffc0902007986 */ /* 0x000fe8000c101904 */
[----:B------:R-:W2:Y:S04]  /*0b70*/  LDG.E R0, desc[UR4][R6.64] ;  /* 0x0000000406007981 */ /* 0x000ea8000c1e1900 */
[----:B------:R-:W2:Y:S02]  /*0b80*/  LDG.E R13, desc[UR4][R4.64] ;  /* 0x00000004040d7981 */ /* 0x000ea4000c1e1900 */
[----:B--2---:R-:W-:-:S05]  /*0b90*/  IADD3 R13, PT, PT, R0, R13, RZ ;  /* 0x0000000d000d7210 */ /* 0x004fca0007ffe0ff */
[----:B------:R-:W-:Y:S04]  /*0ba0*/  STG.E desc[UR4][R2.64], R13 ;  /* 0x0000000d02007986 */ /* 0x000fe8000c101904 */
[----:B------:R-:W2:Y:S04]  /*0bb0*/  LDG.E R0, desc[UR4][R6.64+0x4] ;  /* 0x0000040406007981 */ /* 0x000ea8000c1e1900 */
[----:B------:R-:W2:Y:S02]  /*0bc0*/  LDG.E R15, desc[UR4][R4.64+0x4] ;  /* 0x00000404040f7981 */ /* 0x000ea4000c1e1900 */
[----:B--2---:R-:W-:-:S05]  /*0bd0*/  IADD3 R15, PT, PT, R0, R15, RZ ;  /* 0x0000000f000f7210 */ /* 0x004fca0007ffe0ff */
[----:B------:R-:W-:Y:S01]  /*0be0*/  STG.E desc[UR4][R2.64+0x4], R15 ;  /* 0x0000040f02007986 */ /* 0x000fe2000c101904 */
[----:B------:R-:W-:Y:S05]  /*0bf0*/  EXIT ;  /* 0x000000000000794d */ /* 0x000fea0003800000 */
.L_x_5:
[----:B------:R-:W-:-:S00]  /*0c00*/  BRA `(.L_x_5) ;  /* 0xfffffffc00fc7947 */ /* 0x000fc0000383ffff */
[----:B------:R-:W-:-:S00]  /*0c10*/  NOP ;  /* 0x0000000000007918 */ /* 0x000fc00000000000 */
        /* <DEDUP_REMOVED lines=14> */
.L_x_6:


//--------------------- .nv.shared.reserved.0     --------------------------
	.section	.nv.shared.reserved.0,"aw",@nobits
	.weak		__nv_reservedSMEM_offset_0_alias
	.size		__nv_reservedSMEM_offset_0_alias, 0, 64
	.other		__nv_reservedSMEM_offset_0_alias,@"STO_CUDA_RESERVED_SHARED STV_DEFAULT"
__nv_reservedSMEM_offset_0_alias:
	.zero		0
	.zero		64


//--------------------- .nv.constant0._Z10addVectorsPiS_S_i --------------------------
	.section	.nv.constant0._Z10addVectorsPiS_S_i,"a",@progbits
	.sectionflags	@""
	.align	4
.nv.constant0._Z10addVectorsPiS_S_i:
	.zero		924


//--------------------- SYMBOLS --------------------------

	.type		.nv.reservedSmem.offset0,@object
	.size		.nv.reservedSmem.offset0,0x4
